//
// Generated by NVIDIA NVVM Compiler
//
// Compiler Build ID: CL-36424714
// Cuda compilation tools, release 13.0, V13.0.88
// Based on NVVM 20.0.0
//

.version 9.0
.target sm_100
.address_size 64

	// .globl	_Z12reduceKernelPiS_
.extern .shared .align 16 .b8 sdata[];

.visible .entry _Z12reduceKernelPiS_(
	.param .u64 .ptr .align 1 _Z12reduceKernelPiS__param_0,
	.param .u64 .ptr .align 1 _Z12reduceKernelPiS__param_1
)
{
	.reg .pred 	%p<5>;
	.reg .b32 	%r<21>;
	.reg .b64 	%rd<9>;

	ld.param.u64 	%rd2, [_Z12reduceKernelPiS__param_0];
	ld.param.u64 	%rd1, [_Z12reduceKernelPiS__param_1];
	cvta.to.global.u64 	%rd3, %rd2;
	mov.u32 	%r1, %tid.x;
	mov.u32 	%r2, %ctaid.x;
	mov.u32 	%r3, %ntid.x;
	mad.lo.s32 	%r7, %r2, %r3, %r1;
	mul.wide.u32 	%rd4, %r7, 4;
	add.s64 	%rd5, %rd3, %rd4;
	ld.global.u32 	%r8, [%rd5];
	shl.b32 	%r9, %r1, 2;
	mov.u32 	%r10, sdata;
	add.s32 	%r4, %r10, %r9;
	st.shared.u32 	[%r4], %r8;
	bar.sync 	0;
	setp.lt.u32 	%p1, %r3, 2;
	@%p1 bra 	$L__BB0_5;
	mov.b32 	%r20, 1;
$L__BB0_2:
	shl.b32 	%r6, %r20, 1;
	add.s32 	%r12, %r6, -1;
	and.b32  	%r13, %r12, %r1;
	setp.ne.s32 	%p2, %r13, 0;
	@%p2 bra 	$L__BB0_4;
	shl.b32 	%r14, %r20, 2;
	add.s32 	%r15, %r4, %r14;
	ld.shared.u32 	%r16, [%r15];
	ld.shared.u32 	%r17, [%r4];
	add.s32 	%r18, %r17, %r16;
	st.shared.u32 	[%r4], %r18;
$L__BB0_4:
	bar.sync 	0;
	setp.lt.u32 	%p3, %r6, %r3;
	mov.u32 	%r20, %r6;
	@%p3 bra 	$L__BB0_2;
$L__BB0_5:
	setp.ne.s32 	%p4, %r1, 0;
	@%p4 bra 	$L__BB0_7;
	ld.shared.u32 	%r19, [sdata];
	cvta.to.global.u64 	%rd6, %rd1;
	mul.wide.u32 	%rd7, %r2, 4;
	add.s64 	%rd8, %rd6, %rd7;
	st.global.u32 	[%rd8], %r19;
$L__BB0_7:
	ret;

}


// ===== COMPILED SASS (sm_100) =====

	.target	sm_100

	.elftype	@"ET_EXEC"


//--------------------- .note.nv.tkinfo           --------------------------
	.section	.note.nv.tkinfo,"",@"SHT_NOTE"
	.sectionflags	@"SHF_NOTE_NV_TKINFO"
	.tkinfo
        /*0018*/ 	.word	0x00000002
        /*0030*/ 	.string	""
        /*0030*/ 	.string	"ptxas"
        /*0030*/ 	.string	"Cuda compilation tools, release 13.0, V13.0.88"
        /*0030*/ 	.string	"Build cuda_13.0.r13.0/compiler.36424714_0"
        /*0030*/ 	.string	"-arch sm_100 -m 64 "



//--------------------- .note.nv.cuinfo           --------------------------
	.section	.note.nv.cuinfo,"",@"SHT_NOTE"
	.sectionflags	@"SHF_NOTE_NV_CUINFO"
        /*0018*/ 	.short	0x0002
        /*001a*/ 	.short	0x0064
        /*001c*/ 	.short	0x0082
	.zero		2


//--------------------- .nv.info                  --------------------------
	.section	.nv.info,"",@"SHT_CUDA_INFO"
	.align	4


	//----- nvinfo : EIATTR_REGCOUNT
	.align		4
        /*0000*/ 	.byte	0x04, 0x2f
        /*0002*/ 	.short	(.L_1 - .L_0)
	.align		4
.L_0:
        /*0004*/ 	.word	index@(_Z12reduceKernelPiS_)
        /*0008*/ 	.word	0x0000000b


	//----- nvinfo : EIATTR_FRAME_SIZE
	.align		4
.L_1:
        /*000c*/ 	.byte	0x04, 0x11
        /*000e*/ 	.short	(.L_3 - .L_2)
	.align		4
.L_2:
        /*0010*/ 	.word	index@(_Z12reduceKernelPiS_)
        /*0014*/ 	.word	0x00000000


	//----- nvinfo : EIATTR_MIN_STACK_SIZE
	.align		4
.L_3:
        /*0018*/ 	.byte	0x04, 0x12
        /*001a*/ 	.short	(.L_5 - .L_4)
	.align		4
.L_4:
        /*001c*/ 	.word	index@(_Z12reduceKernelPiS_)
        /*0020*/ 	.word	0x00000000
.L_5:


//--------------------- .nv.compat                --------------------------
	.section	.nv.compat,"",@"SHT_CUDA_COMPAT_INFO"
	.align	4
        /*0000*/ 	.byte	0x02, 0x09, 0x00, 0x00, 0x02, 0x02, 0x01, 0x00, 0x02, 0x05, 0x05, 0x00, 0x03, 0x07, 0x01, 0x01
        /*0010*/ 	.byte	0x02, 0x03, 0x00, 0x00, 0x02, 0x06, 0x01, 0x00, 0x04, 0x0b, 0x08, 0x00, 0x09, 0x00, 0x00, 0x00
        /*0020*/ 	.byte	0x00, 0x00, 0x00, 0x00


//--------------------- .nv.info._Z12reduceKernelPiS_ --------------------------
	.section	.nv.info._Z12reduceKernelPiS_,"",@"SHT_CUDA_INFO"
	.sectionflags	@""
	.align	4


	//----- nvinfo : EIATTR_CUDA_API_VERSION
	.align		4
        /*0000*/ 	.byte	0x04, 0x37
        /*0002*/ 	.short	(.L_7 - .L_6)
.L_6:
        /*0004*/ 	.word	0x00000082


	//----- nvinfo : EIATTR_KPARAM_INFO
	.align		4
.L_7:
        /*0008*/ 	.byte	0x04, 0x17
        /*000a*/ 	.short	(.L_9 - .L_8)
.L_8:
        /*000c*/ 	.word	0x00000000
        /*0010*/ 	.short	0x0001
        /*0012*/ 	.short	0x0008
        /*0014*/ 	.byte	0x00, 0xf5, 0x21, 0x00


	//----- nvinfo : EIATTR_KPARAM_INFO
	.align		4
.L_9:
        /*0018*/ 	.byte	0x04, 0x17
        /*001a*/ 	.short	(.L_11 - .L_10)
.L_10:
        /*001c*/ 	.word	0x00000000
        /*0020*/ 	.short	0x0000
        /*0022*/ 	.short	0x0000
        /*0024*/ 	.byte	0x00, 0xf5, 0x21, 0x00


	//----- nvinfo : EIATTR_SPARSE_MMA_MASK
	.align		4
.L_11:
        /*0028*/ 	.byte	0x03, 0x50
        /*002a*/ 	.short	0x0000


	//----- nvinfo : EIATTR_MAXREG_COUNT
	.align		4
        /*002c*/ 	.byte	0x03, 0x1b
        /*002e*/ 	.short	0x00ff


	//----- nvinfo : EIATTR_NUM_BARRIERS
	.align		4
        /*0030*/ 	.byte	0x02, 0x4c
        /*0032*/ 	.byte	0x01
	.zero		1


	//----- nvinfo : EIATTR_MERCURY_ISA_VERSION
	.align		4
        /*0034*/ 	.byte	0x03, 0x5f
        /*0036*/ 	.short	0x0101


	//----- nvinfo : EIATTR_VRC_CTA_INIT_COUNT
	.align		4
        /*0038*/ 	.byte	0x02, 0x4a
	.zero		1
	.zero		1


	//----- nvinfo : EIATTR_EXIT_INSTR_OFFSETS
	.align		4
        /*003c*/ 	.byte	0x04, 0x1c
        /*003e*/ 	.short	(.L_13 - .L_12)


	//   ....[0]....
.L_12:
        /*0040*/ 	.word	0x000001f0


	//   ....[1]....
        /*0044*/ 	.word	0x00000270


	//----- nvinfo : EIATTR_CBANK_PARAM_SIZE
	.align		4
.L_13:
        /*0048*/ 	.byte	0x03, 0x19
        /*004a*/ 	.short	0x0010


	//----- nvinfo : EIATTR_PARAM_CBANK
	.align		4
        /*004c*/ 	.byte	0x04, 0x0a
        /*004e*/ 	.short	(.L_15 - .L_14)
	.align		4
.L_14:
        /*0050*/ 	.word	index@(.nv.constant0._Z12reduceKernelPiS_)
        /*0054*/ 	.short	0x0380
        /*0056*/ 	.short	0x0010


	//----- nvinfo : EIATTR_SW_WAR
	.align		4
.L_15:
        /*0058*/ 	.byte	0x04, 0x36
        /*005a*/ 	.short	(.L_17 - .L_16)
.L_16:
        /*005c*/ 	.word	0x00000008
.L_17:


//--------------------- .nv.callgraph             --------------------------
	.section	.nv.callgraph,"",@"SHT_CUDA_CALLGRAPH"
	.align	4
	.sectionentsize	8
	.align		4
        /*0000*/ 	.word	0x00000000
	.align		4
        /*0004*/ 	.word	0xffffffff
	.align		4
        /*0008*/ 	.word	0x00000000
	.align		4
        /*000c*/ 	.word	0xfffffffe
	.align		4
        /*0010*/ 	.word	0x00000000
	.align		4
        /*0014*/ 	.word	0xfffffffd
	.align		4
        /*0018*/ 	.word	0x00000000
	.align		4
        /*001c*/ 	.word	0xfffffffc


//--------------------- .text._Z12reduceKernelPiS_ --------------------------
	.section	.text._Z12reduceKernelPiS_,"ax",@progbits
	.align	128
        .global         _Z12reduceKernelPiS_
        .type           _Z12reduceKernelPiS_,@function
        .size           _Z12reduceKernelPiS_,(.L_x_3 - _Z12reduceKernelPiS_)
        .other          _Z12reduceKernelPiS_,@"STO_CUDA_ENTRY STV_DEFAULT"
_Z12reduceKernelPiS_:
.text._Z12reduceKernelPiS_:
[----:B------:R-:W-:Y:S01]  /*0000*/  LDC R1, c[0x0][0x37c] ;  /* 0x0000df00ff017b82 */ /* 0x000fe20000000800 */
[----:B------:R-:W0:Y:S07]  /*0010*/  S2R R7, SR_TID.X ;  /* 0x0000000000077919 */ /* 0x000e2e0000002100 */
[----:B------:R-:W1:Y:S01]  /*0020*/  LDC.64 R2, c[0x0][0x380] ;  /* 0x0000e000ff027b82 */ /* 0x000e620000000a00 */
[----:B------:R-:W0:Y:S01]  /*0030*/  LDCU UR8, c[0x0][0x360] ;  /* 0x00006c00ff0877ac */ /* 0x000e220008000800 */
[----:B------:R-:W0:Y:S01]  /*0040*/  S2R R6, SR_CTAID.X ;  /* 0x0000000000067919 */ /* 0x000e220000002500 */
[----:B------:R-:W2:Y:S01]  /*0050*/  LDCU.64 UR6, c[0x0][0x358] ;  /* 0x00006b00ff0677ac */ /* 0x000ea20008000a00 */
[----:B0-----:R-:W-:-:S04]  /*0060*/  IMAD R5, R6, UR8, R7 ;  /* 0x0000000806057c24 */ /* 0x001fc8000f8e0207 */
[----:B-1----:R-:W-:-:S06]  /*0070*/  IMAD.WIDE.U32 R2, R5, 0x4, R2 ;  /* 0x0000000405027825 */ /* 0x002fcc00078e0002 */
[----:B--2---:R-:W2:Y:S01]  /*0080*/  LDG.E R2, desc[UR6][R2.64] ;  /* 0x0000000602027981 */ /* 0x004ea2000c1e1900 */
[----:B------:R-:W0:Y:S01]  /*0090*/  S2UR UR5, SR_CgaCtaId ;  /* 0x00000000000579c3 */ /* 0x000e220000008800 */
[----:B------:R-:W-:Y:S01]  /*00a0*/  UMOV UR4, 0x400 ;  /* 0x0000040000047882 */ /* 0x000fe20000000000 */
[----:B------:R-:W-:Y:S01]  /*00b0*/  UISETP.GE.U32.AND UP0, UPT, UR8, 0x2, UPT ;  /* 0x000000020800788c */ /* 0x000fe2000bf06070 */
[----:B------:R-:W-:Y:S01]  /*00c0*/  ISETP.NE.AND P0, PT, R7, RZ, PT ;  /* 0x000000ff0700720c */ /* 0x000fe20003f05270 */
[----:B0-----:R-:W-:-:S06]  /*00d0*/  ULEA UR4, UR5, UR4, 0x18 ;  /* 0x0000000405047291 */ /* 0x001fcc000f8ec0ff */
[----:B------:R-:W-:-:S05]  /*00e0*/  LEA R5, R7, UR4, 0x2 ;  /* 0x0000000407057c11 */ /* 0x000fca000f8e10ff */
[----:B--2---:R0:W-:Y:S01]  /*00f0*/  STS [R5], R2 ;  /* 0x0000000205007388 */ /* 0x0041e20000000800 */
[----:B------:R-:W-:Y:S06]  /*0100*/  BAR.SYNC.DEFER_BLOCKING 0x0 ;  /* 0x0000000000007b1d */ /* 0x000fec0000010000 */
[----:B------:R-:W-:Y:S05]  /*0110*/  BRA.U !UP0, `(.L_x_0) ;  /* 0x0000000108347547 */ /* 0x000fea000b800000 */
[----:B------:R-:W-:-:S07]  /*0120*/  IMAD.MOV.U32 R0, RZ, RZ, 0x1 ;  /* 0x00000001ff007424 */ /* 0x000fce00078e00ff */
.L_x_1:
[----:B------:R-:W-:-:S05]  /*0130*/  IMAD.SHL.U32 R8, R0, 0x2, RZ ;  /* 0x0000000200087824 */ /* 0x000fca00078e00ff */
[----:B0-----:R-:W-:-:S04]  /*0140*/  IADD3 R2, PT, PT, R8, -0x1, RZ ;  /* 0xffffffff08027810 */ /* 0x001fc80007ffe0ff */
[----:B------:R-:W-:-:S13]  /*0150*/  LOP3.LUT P1, RZ, R2, R7, RZ, 0xc0, !PT ;  /* 0x0000000702ff7212 */ /* 0x000fda000782c0ff */
[----:B------:R-:W-:Y:S01]  /*0160*/  @!P1 IMAD R2, R0, 0x4, R5 ;  /* 0x0000000400029824 */ /* 0x000fe200078e0205 */
[----:B------:R-:W-:Y:S01]  /*0170*/  @!P1 LDS R3, [R5] ;  /* 0x0000000005039984 */ /* 0x000fe20000000800 */
[----:B------:R-:W-:-:S04]  /*0180*/  MOV R0, R8 ;  /* 0x0000000800007202 */ /* 0x000fc80000000f00 */
[----:B------:R-:W0:Y:S02]  /*0190*/  @!P1 LDS R2, [R2] ;  /* 0x0000000002029984 */ /* 0x000e240000000800 */
[----:B0-----:R-:W-:-:S05]  /*01a0*/  @!P1 IADD3 R4, PT, PT, R2, R3, RZ ;  /* 0x0000000302049210 */ /* 0x001fca0007ffe0ff */
[----:B------:R1:W-:Y:S01]  /*01b0*/  @!P1 STS [R5], R4 ;  /* 0x0000000405009388 */ /* 0x0003e20000000800 */
[----:B------:R-:W-:Y:S01]  /*01c0*/  BAR.SYNC.DEFER_BLOCKING 0x0 ;  /* 0x0000000000007b1d */ /* 0x000fe20000010000 */
[----:B------:R-:W-:-:S13]  /*01d0*/  ISETP.GE.U32.AND P1, PT, R8, UR8, PT ;  /* 0x0000000808007c0c */ /* 0x000fda000bf26070 */
[----:B-1----:R-:W-:Y:S05]  /*01e0*/  @!P1 BRA `(.L_x_1) ;  /* 0xfffffffc00d09947 */ /* 0x002fea000383ffff */
.L_x_0:
[----:B------:R-:W-:Y:S05]  /*01f0*/  @P0 EXIT ;  /* 0x000000000000094d */ /* 0x000fea0003800000 */
[----:B------:R-:W1:Y:S01]  /*0200*/  S2UR UR5, SR_CgaCtaId ;  /* 0x00000000000579c3 */ /* 0x000e620000008800 */
[----:B------:R-:W-:-:S07]  /*0210*/  UMOV UR4, 0x400 ;  /* 0x0000040000047882 */ /* 0x000fce0000000000 */
[----:B0-----:R-:W0:Y:S01]  /*0220*/  LDC.64 R2, c[0x0][0x388] ;  /* 0x0000e200ff027b82 */ /* 0x001e220000000a00 */
[----:B-1----:R-:W-:Y:S01]  /*0230*/  ULEA UR4, UR5, UR4, 0x18 ;  /* 0x0000000405047291 */ /* 0x002fe2000f8ec0ff */
[----:B0-----:R-:W-:-:S08]  /*0240*/  IMAD.WIDE.U32 R2, R6, 0x4, R2 ;  /* 0x0000000406027825 */ /* 0x001fd000078e0002 */
[----:B------:R-:W0:Y:S04]  /*0250*/  LDS R5, [UR4] ;  /* 0x00000004ff057984 */ /* 0x000e280008000800 */
[----:B0-----:R-:W-:Y:S01]  /*0260*/  STG.E desc[UR6][R2.64], R5 ;  /* 0x0000000502007986 */ /* 0x001fe2000c101906 */
[----:B------:R-:W-:Y:S05]  /*0270*/  EXIT ;  /* 0x000000000000794d */ /* 0x000fea0003800000 */
.L_x_2:
[----:B------:R-:W-:-:S00]  /*0280*/  BRA `(.L_x_2) ;  /* 0xfffffffc00fc7947 */ /* 0x000fc0000383ffff */
[----:B------:R-:W-:-:S00]  /*0290*/  NOP ;  /* 0x0000000000007918 */ /* 0x000fc00000000000 */
        /* <DEDUP_REMOVED lines=14> */
.L_x_3:


//--------------------- .nv.shared._Z12reduceKernelPiS_ --------------------------
	.section	.nv.shared._Z12reduceKernelPiS_,"aw",@nobits
	.sectionflags	@""
	.align	16
	.zero		1024


//--------------------- .nv.shared.reserved.0     --------------------------
	.section	.nv.shared.reserved.0,"aw",@nobits
	.weak		__nv_reservedSMEM_offset_0_alias
	.size		__nv_reservedSMEM_offset_0_alias, 0, 64
	.other		__nv_reservedSMEM_offset_0_alias,@"STO_CUDA_RESERVED_SHARED STV_DEFAULT"
__nv_reservedSMEM_offset_0_alias:
	.zero		0
	.zero		64


//--------------------- .nv.constant0._Z12reduceKernelPiS_ --------------------------
	.section	.nv.constant0._Z12reduceKernelPiS_,"a",@progbits
	.sectionflags	@""
	.align	4
.nv.constant0._Z12reduceKernelPiS_:
	.zero		912


//--------------------- SYMBOLS --------------------------

	.type		.nv.reservedSmem.offset0,@object
	.size		.nv.reservedSmem.offset0,0x4
	.type		.nv.reservedSmem.cap,@object
	.size		.nv.reservedSmem.cap,0x4
